//
// Generated by NVIDIA NVVM Compiler
//
// Compiler Build ID: CL-36424714
// Cuda compilation tools, release 13.0, V13.0.88
// Based on NVVM 20.0.0
//

.version 9.0
.target sm_100
.address_size 64


.entry _Z14_cart2sph_ang2PdS_ii(
	.param .u64 .ptr .align 1 _Z14_cart2sph_ang2PdS_ii_param_0,
	.param .u64 .ptr .align 1 _Z14_cart2sph_ang2PdS_ii_param_1,
	.param .u32 _Z14_cart2sph_ang2PdS_ii_param_2,
	.param .u32 _Z14_cart2sph_ang2PdS_ii_param_3
)
{
	.reg .pred 	%p<2>;
	.reg .b32 	%r<12>;
	.reg .b64 	%rd<19>;
	.reg .b64 	%fd<15>;

	ld.param.u64 	%rd1, [_Z14_cart2sph_ang2PdS_ii_param_0];
	ld.param.u64 	%rd2, [_Z14_cart2sph_ang2PdS_ii_param_1];
	ld.param.u32 	%r2, [_Z14_cart2sph_ang2PdS_ii_param_2];
	ld.param.u32 	%r3, [_Z14_cart2sph_ang2PdS_ii_param_3];
	mov.u32 	%r4, %ctaid.x;
	mov.u32 	%r5, %ntid.x;
	mov.u32 	%r6, %tid.x;
	mad.lo.s32 	%r1, %r4, %r5, %r6;
	setp.ge.s32 	%p1, %r1, %r3;
	@%p1 bra 	$L__BB0_2;
	cvta.to.global.u64 	%rd3, %rd1;
	cvta.to.global.u64 	%rd4, %rd2;
	div.s32 	%r7, %r1, %r2;
	mul.lo.s32 	%r8, %r2, %r7;
	sub.s32 	%r9, %r1, %r8;
	mad.lo.s32 	%r10, %r8, 5, %r9;
	mad.lo.s32 	%r11, %r8, 6, %r9;
	mul.wide.s32 	%rd5, %r11, 8;
	add.s64 	%rd6, %rd3, %rd5;
	ld.global.f64 	%fd1, [%rd6];
	mul.wide.s32 	%rd7, %r2, 8;
	add.s64 	%rd8, %rd6, %rd7;
	ld.global.f64 	%fd2, [%rd8];
	add.s64 	%rd9, %rd8, %rd7;
	ld.global.f64 	%fd3, [%rd9];
	add.s64 	%rd10, %rd9, %rd7;
	ld.global.f64 	%fd4, [%rd10];
	add.s64 	%rd11, %rd10, %rd7;
	ld.global.f64 	%fd5, [%rd11];
	add.s64 	%rd12, %rd11, %rd7;
	ld.global.f64 	%fd6, [%rd12];
	mul.f64 	%fd7, %fd2, 0d3FF17B14102B0694;
	mul.wide.s32 	%rd13, %r10, 8;
	add.s64 	%rd14, %rd4, %rd13;
	st.global.f64 	[%rd14], %fd7;
	mul.f64 	%fd8, %fd5, 0d3FF17B14102B0694;
	add.s64 	%rd15, %rd14, %rd7;
	st.global.f64 	[%rd15], %fd8;
	add.f64 	%fd9, %fd1, %fd4;
	mul.f64 	%fd10, %fd9, 0dBFD42F601A8C679A;
	fma.rn.f64 	%fd11, %fd6, 0d3FE42F601A8C679A, %fd10;
	add.s64 	%rd16, %rd15, %rd7;
	st.global.f64 	[%rd16], %fd11;
	mul.f64 	%fd12, %fd3, 0d3FF17B14102B0694;
	add.s64 	%rd17, %rd16, %rd7;
	st.global.f64 	[%rd17], %fd12;
	sub.f64 	%fd13, %fd1, %fd4;
	mul.f64 	%fd14, %fd13, 0d3FE17B14102B0694;
	add.s64 	%rd18, %rd17, %rd7;
	st.global.f64 	[%rd18], %fd14;
$L__BB0_2:
	ret;

}
.entry _Z14_cart2sph_ang3PdS_ii(
	.param .u64 .ptr .align 1 _Z14_cart2sph_ang3PdS_ii_param_0,
	.param .u64 .ptr .align 1 _Z14_cart2sph_ang3PdS_ii_param_1,
	.param .u32 _Z14_cart2sph_ang3PdS_ii_param_2,
	.param .u32 _Z14_cart2sph_ang3PdS_ii_param_3
)
{
	.reg .pred 	%p<2>;
	.reg .b32 	%r<12>;
	.reg .b64 	%rd<27>;
	.reg .b64 	%fd<31>;

	ld.param.u32 	%r2, [_Z14_cart2sph_ang3PdS_ii_param_2];
	ld.param.u32 	%r3, [_Z14_cart2sph_ang3PdS_ii_param_3];
	mov.u32 	%r4, %ctaid.x;
	mov.u32 	%r5, %ntid.x;
	mov.u32 	%r6, %tid.x;
	mad.lo.s32 	%r1, %r4, %r5, %r6;
	setp.ge.s32 	%p1, %r1, %r3;
	@%p1 bra 	$L__BB1_2;
	ld.param.u64 	%rd26, [_Z14_cart2sph_ang3PdS_ii_param_1];
	ld.param.u64 	%rd25, [_Z14_cart2sph_ang3PdS_ii_param_0];
	cvta.to.global.u64 	%rd3, %rd25;
	cvta.to.global.u64 	%rd4, %rd26;
	div.s32 	%r7, %r1, %r2;
	mul.lo.s32 	%r8, %r2, %r7;
	sub.s32 	%r9, %r1, %r8;
	mad.lo.s32 	%r10, %r8, 7, %r9;
	mad.lo.s32 	%r11, %r8, 10, %r9;
	mul.wide.s32 	%rd5, %r11, 8;
	add.s64 	%rd6, %rd3, %rd5;
	ld.global.f64 	%fd1, [%rd6];
	mul.wide.s32 	%rd7, %r2, 8;
	add.s64 	%rd8, %rd6, %rd7;
	ld.global.f64 	%fd2, [%rd8];
	add.s64 	%rd9, %rd8, %rd7;
	ld.global.f64 	%fd3, [%rd9];
	add.s64 	%rd10, %rd9, %rd7;
	ld.global.f64 	%fd4, [%rd10];
	add.s64 	%rd11, %rd10, %rd7;
	ld.global.f64 	%fd5, [%rd11];
	add.s64 	%rd12, %rd11, %rd7;
	ld.global.f64 	%fd6, [%rd12];
	add.s64 	%rd13, %rd12, %rd7;
	ld.global.f64 	%fd7, [%rd13];
	add.s64 	%rd14, %rd13, %rd7;
	ld.global.f64 	%fd8, [%rd14];
	add.s64 	%rd15, %rd14, %rd7;
	ld.global.f64 	%fd9, [%rd15];
	add.s64 	%rd16, %rd15, %rd7;
	ld.global.f64 	%fd10, [%rd16];
	mul.f64 	%fd11, %fd2, 0d3FFC5274A45D91D8;
	mul.f64 	%fd12, %fd7, 0d3FE2E1A3183E613B;
	sub.f64 	%fd13, %fd11, %fd12;
	mul.wide.s32 	%rd17, %r10, 8;
	add.s64 	%rd18, %rd4, %rd17;
	st.global.f64 	[%rd18], %fd13;
	mul.f64 	%fd14, %fd5, 0d40071FF8E45CAD2E;
	add.s64 	%rd19, %rd18, %rd7;
	st.global.f64 	[%rd19], %fd14;
	mul.f64 	%fd15, %fd9, 0d3FFD403D065E56E9;
	add.f64 	%fd16, %fd2, %fd7;
	mul.f64 	%fd17, %fd16, 0d3FDD403D065E56E9;
	sub.f64 	%fd18, %fd15, %fd17;
	add.s64 	%rd20, %rd19, %rd7;
	st.global.f64 	[%rd20], %fd18;
	add.f64 	%fd19, %fd3, %fd8;
	mul.f64 	%fd20, %fd19, 0dBFF1E9973D058E84;
	fma.rn.f64 	%fd21, %fd10, 0d3FE7E21EFC0768B0, %fd20;
	add.s64 	%rd21, %rd20, %rd7;
	st.global.f64 	[%rd21], %fd21;
	mul.f64 	%fd22, %fd6, 0d3FFD403D065E56E9;
	add.f64 	%fd23, %fd1, %fd4;
	mul.f64 	%fd24, %fd23, 0d3FDD403D065E56E9;
	sub.f64 	%fd25, %fd22, %fd24;
	add.s64 	%rd22, %rd21, %rd7;
	st.global.f64 	[%rd22], %fd25;
	sub.f64 	%fd26, %fd3, %fd8;
	mul.f64 	%fd27, %fd26, 0d3FF71FF8E45CAD2E;
	add.s64 	%rd23, %rd22, %rd7;
	st.global.f64 	[%rd23], %fd27;
	mul.f64 	%fd28, %fd1, 0d3FE2E1A3183E613B;
	mul.f64 	%fd29, %fd4, 0d3FFC5274A45D91D8;
	sub.f64 	%fd30, %fd28, %fd29;
	add.s64 	%rd24, %rd23, %rd7;
	st.global.f64 	[%rd24], %fd30;
$L__BB1_2:
	ret;

}
.entry _Z14_cart2sph_ang4PdS_ii(
	.param .u64 .ptr .align 1 _Z14_cart2sph_ang4PdS_ii_param_0,
	.param .u64 .ptr .align 1 _Z14_cart2sph_ang4PdS_ii_param_1,
	.param .u32 _Z14_cart2sph_ang4PdS_ii_param_2,
	.param .u32 _Z14_cart2sph_ang4PdS_ii_param_3
)
{
	.reg .pred 	%p<2>;
	.reg .b32 	%r<13>;
	.reg .b64 	%rd<34>;
	.reg .b64 	%fd<47>;

	ld.param.u32 	%r3, [_Z14_cart2sph_ang4PdS_ii_param_3];
	mov.u32 	%r4, %ctaid.x;
	mov.u32 	%r5, %ntid.x;
	mov.u32 	%r6, %tid.x;
	mad.lo.s32 	%r1, %r4, %r5, %r6;
	setp.ge.s32 	%p1, %r1, %r3;
	@%p1 bra 	$L__BB2_2;
	ld.param.u32 	%r12, [_Z14_cart2sph_ang4PdS_ii_param_2];
	ld.param.u64 	%rd33, [_Z14_cart2sph_ang4PdS_ii_param_1];
	ld.param.u64 	%rd32, [_Z14_cart2sph_ang4PdS_ii_param_0];
	cvta.to.global.u64 	%rd3, %rd32;
	cvta.to.global.u64 	%rd4, %rd33;
	div.s32 	%r7, %r1, %r12;
	mul.lo.s32 	%r8, %r12, %r7;
	sub.s32 	%r9, %r1, %r8;
	mad.lo.s32 	%r10, %r8, 9, %r9;
	mad.lo.s32 	%r11, %r8, 15, %r9;
	mul.wide.s32 	%rd5, %r11, 8;
	add.s64 	%rd6, %rd3, %rd5;
	ld.global.f64 	%fd1, [%rd6];
	mul.wide.s32 	%rd7, %r12, 8;
	add.s64 	%rd8, %rd6, %rd7;
	ld.global.f64 	%fd2, [%rd8];
	add.s64 	%rd9, %rd8, %rd7;
	ld.global.f64 	%fd3, [%rd9];
	add.s64 	%rd10, %rd9, %rd7;
	ld.global.f64 	%fd4, [%rd10];
	add.s64 	%rd11, %rd10, %rd7;
	ld.global.f64 	%fd5, [%rd11];
	add.s64 	%rd12, %rd11, %rd7;
	ld.global.f64 	%fd6, [%rd12];
	add.s64 	%rd13, %rd12, %rd7;
	ld.global.f64 	%fd7, [%rd13];
	add.s64 	%rd14, %rd13, %rd7;
	ld.global.f64 	%fd8, [%rd14];
	add.s64 	%rd15, %rd14, %rd7;
	ld.global.f64 	%fd9, [%rd15];
	add.s64 	%rd16, %rd15, %rd7;
	ld.global.f64 	%fd10, [%rd16];
	add.s64 	%rd17, %rd16, %rd7;
	ld.global.f64 	%fd11, [%rd17];
	add.s64 	%rd18, %rd17, %rd7;
	ld.global.f64 	%fd12, [%rd18];
	add.s64 	%rd19, %rd18, %rd7;
	ld.global.f64 	%fd13, [%rd19];
	add.s64 	%rd20, %rd19, %rd7;
	ld.global.f64 	%fd14, [%rd20];
	add.s64 	%rd21, %rd20, %rd7;
	ld.global.f64 	%fd15, [%rd21];
	sub.f64 	%fd16, %fd2, %fd7;
	mul.f64 	%fd17, %fd16, 0d400406D8AA0D83A4;
	mul.wide.s32 	%rd22, %r10, 8;
	add.s64 	%rd23, %rd4, %rd22;
	st.global.f64 	[%rd23], %fd17;
	mul.f64 	%fd18, %fd5, 0d40153DD77B462D62;
	mul.f64 	%fd19, %fd12, 0d3FFC5274A45D91D8;
	sub.f64 	%fd20, %fd18, %fd19;
	add.s64 	%rd24, %rd23, %rd7;
	st.global.f64 	[%rd24], %fd20;
	add.f64 	%fd21, %fd2, %fd7;
	mul.f64 	%fd22, %fd21, 0dBFEE471027D29B67;
	fma.rn.f64 	%fd23, %fd9, 0d4016B54C1DDDF48E, %fd22;
	add.s64 	%rd25, %rd24, %rd7;
	st.global.f64 	[%rd25], %fd23;
	mul.f64 	%fd24, %fd14, 0d400568D44C02929C;
	add.f64 	%fd25, %fd5, %fd12;
	mul.f64 	%fd26, %fd25, 0d40000E9F3901EDF5;
	sub.f64 	%fd27, %fd24, %fd26;
	add.s64 	%rd26, %rd25, %rd7;
	st.global.f64 	[%rd26], %fd27;
	add.f64 	%fd28, %fd1, %fd11;
	mul.f64 	%fd29, %fd28, 0d3FD44F923A4AEEDB;
	fma.rn.f64 	%fd30, %fd4, 0d3FE44F923A4AEEDB, %fd29;
	add.f64 	%fd31, %fd6, %fd13;
	fma.rn.f64 	%fd32, %fd31, 0dC0044F923A4AEEDB, %fd30;
	fma.rn.f64 	%fd33, %fd15, 0d3FEB14C2F863E924, %fd32;
	add.s64 	%rd27, %rd26, %rd7;
	st.global.f64 	[%rd27], %fd33;
	mul.f64 	%fd34, %fd10, 0d400568D44C02929C;
	add.f64 	%fd35, %fd3, %fd8;
	mul.f64 	%fd36, %fd35, 0d40000E9F3901EDF5;
	sub.f64 	%fd37, %fd34, %fd36;
	add.s64 	%rd28, %rd27, %rd7;
	st.global.f64 	[%rd28], %fd37;
	sub.f64 	%fd38, %fd6, %fd13;
	mul.f64 	%fd39, %fd38, 0d4006B54C1DDDF48E;
	sub.f64 	%fd40, %fd11, %fd1;
	fma.rn.f64 	%fd41, %fd40, 0d3FDE471027D29B67, %fd39;
	add.s64 	%rd29, %rd28, %rd7;
	st.global.f64 	[%rd29], %fd41;
	mul.f64 	%fd42, %fd3, 0d3FFC5274A45D91D8;
	mul.f64 	%fd43, %fd8, 0d40153DD77B462D62;
	sub.f64 	%fd44, %fd42, %fd43;
	add.s64 	%rd30, %rd29, %rd7;
	st.global.f64 	[%rd30], %fd44;
	mul.f64 	%fd45, %fd4, 0dC00E0A44FF144576;
	fma.rn.f64 	%fd46, %fd28, 0d3FE406D8AA0D83A4, %fd45;
	add.s64 	%rd31, %rd30, %rd7;
	st.global.f64 	[%rd31], %fd46;
$L__BB2_2:
	ret;

}


// ===== COMPILED SASS (sm_100) =====

	.target	sm_100

	.elftype	@"ET_EXEC"


//--------------------- .note.nv.tkinfo           --------------------------
	.section	.note.nv.tkinfo,"",@"SHT_NOTE"
	.sectionflags	@"SHF_NOTE_NV_TKINFO"
	.tkinfo
        /*0018*/ 	.word	0x00000002
        /*0030*/ 	.string	""
        /*0030*/ 	.string	"ptxas"
        /*0030*/ 	.string	"Cuda compilation tools, release 13.0, V13.0.88"
        /*0030*/ 	.string	"Build cuda_13.0.r13.0/compiler.36424714_0"
        /*0030*/ 	.string	"-arch sm_100 -m 64 "



//--------------------- .note.nv.cuinfo           --------------------------
	.section	.note.nv.cuinfo,"",@"SHT_NOTE"
	.sectionflags	@"SHF_NOTE_NV_CUINFO"
        /*0018*/ 	.short	0x0002
        /*001a*/ 	.short	0x0064
        /*001c*/ 	.short	0x0082
	.zero		2


//--------------------- .nv.info                  --------------------------
	.section	.nv.info,"",@"SHT_CUDA_INFO"
	.align	4


	//----- nvinfo : EIATTR_REGCOUNT
	.align		4
        /*0000*/ 	.byte	0x04, 0x2f
        /*0002*/ 	.short	(.L_1 - .L_0)
	.align		4
.L_0:
        /*0004*/ 	.word	index@(_Z14_cart2sph_ang2PdS_ii)
        /*0008*/ 	.word	0x00000018


	//----- nvinfo : EIATTR_FRAME_SIZE
	.align		4
.L_1:
        /*000c*/ 	.byte	0x04, 0x11
        /*000e*/ 	.short	(.L_3 - .L_2)
	.align		4
.L_2:
        /*0010*/ 	.word	index@(_Z14_cart2sph_ang2PdS_ii)
        /*0014*/ 	.word	0x00000000


	//----- nvinfo : EIATTR_REGCOUNT
	.align		4
.L_3:
        /*0018*/ 	.byte	0x04, 0x2f
        /*001a*/ 	.short	(.L_5 - .L_4)
	.align		4
.L_4:
        /*001c*/ 	.word	index@(_Z14_cart2sph_ang3PdS_ii)
        /*0020*/ 	.word	0x00000020


	//----- nvinfo : EIATTR_FRAME_SIZE
	.align		4
.L_5:
        /*0024*/ 	.byte	0x04, 0x11
        /*0026*/ 	.short	(.L_7 - .L_6)
	.align		4
.L_6:
        /*0028*/ 	.word	index@(_Z14_cart2sph_ang3PdS_ii)
        /*002c*/ 	.word	0x00000000


	//----- nvinfo : EIATTR_REGCOUNT
	.align		4
.L_7:
        /*0030*/ 	.byte	0x04, 0x2f
        /*0032*/ 	.short	(.L_9 - .L_8)
	.align		4
.L_8:
        /*0034*/ 	.word	index@(_Z14_cart2sph_ang4PdS_ii)
        /*0038*/ 	.word	0x00000028


	//----- nvinfo : EIATTR_FRAME_SIZE
	.align		4
.L_9:
        /*003c*/ 	.byte	0x04, 0x11
        /*003e*/ 	.short	(.L_11 - .L_10)
	.align		4
.L_10:
        /*0040*/ 	.word	index@(_Z14_cart2sph_ang4PdS_ii)
        /*0044*/ 	.word	0x00000000


	//----- nvinfo : EIATTR_MIN_STACK_SIZE
	.align		4
.L_11:
        /*0048*/ 	.byte	0x04, 0x12
        /*004a*/ 	.short	(.L_13 - .L_12)
	.align		4
.L_12:
        /*004c*/ 	.word	index@(_Z14_cart2sph_ang4PdS_ii)
        /*0050*/ 	.word	0x00000000


	//----- nvinfo : EIATTR_MIN_STACK_SIZE
	.align		4
.L_13:
        /*0054*/ 	.byte	0x04, 0x12
        /*0056*/ 	.short	(.L_15 - .L_14)
	.align		4
.L_14:
        /*0058*/ 	.word	index@(_Z14_cart2sph_ang3PdS_ii)
        /*005c*/ 	.word	0x00000000


	//----- nvinfo : EIATTR_MIN_STACK_SIZE
	.align		4
.L_15:
        /*0060*/ 	.byte	0x04, 0x12
        /*0062*/ 	.short	(.L_17 - .L_16)
	.align		4
.L_16:
        /*0064*/ 	.word	index@(_Z14_cart2sph_ang2PdS_ii)
        /*0068*/ 	.word	0x00000000
.L_17:


//--------------------- .nv.compat                --------------------------
	.section	.nv.compat,"",@"SHT_CUDA_COMPAT_INFO"
	.align	4
        /*0000*/ 	.byte	0x02, 0x09, 0x00, 0x00, 0x02, 0x02, 0x01, 0x00, 0x02, 0x05, 0x05, 0x00, 0x03, 0x07, 0x01, 0x01
        /*0010*/ 	.byte	0x02, 0x03, 0x00, 0x00, 0x02, 0x06, 0x01, 0x00, 0x04, 0x0b, 0x08, 0x00, 0x01, 0x00, 0x00, 0x00
        /*0020*/ 	.byte	0x00, 0x00, 0x00, 0x00


//--------------------- .nv.info._Z14_cart2sph_ang4PdS_ii --------------------------
	.section	.nv.info._Z14_cart2sph_ang4PdS_ii,"",@"SHT_CUDA_INFO"
	.sectionflags	@""
	.align	4


	//----- nvinfo : EIATTR_CUDA_API_VERSION
	.align		4
        /*0000*/ 	.byte	0x04, 0x37
        /*0002*/ 	.short	(.L_19 - .L_18)
.L_18:
        /*0004*/ 	.word	0x00000082


	//----- nvinfo : EIATTR_KPARAM_INFO
	.align		4
.L_19:
        /*0008*/ 	.byte	0x04, 0x17
        /*000a*/ 	.short	(.L_21 - .L_20)
.L_20:
        /*000c*/ 	.word	0x00000000
        /*0010*/ 	.short	0x0003
        /*0012*/ 	.short	0x0014
        /*0014*/ 	.byte	0x00, 0xf0, 0x11, 0x00


	//----- nvinfo : EIATTR_KPARAM_INFO
	.align		4
.L_21:
        /*0018*/ 	.byte	0x04, 0x17
        /*001a*/ 	.short	(.L_23 - .L_22)
.L_22:
        /*001c*/ 	.word	0x00000000
        /*0020*/ 	.short	0x0002
        /*0022*/ 	.short	0x0010
        /*0024*/ 	.byte	0x00, 0xf0, 0x11, 0x00


	//----- nvinfo : EIATTR_KPARAM_INFO
	.align		4
.L_23:
        /*0028*/ 	.byte	0x04, 0x17
        /*002a*/ 	.short	(.L_25 - .L_24)
.L_24:
        /*002c*/ 	.word	0x00000000
        /*0030*/ 	.short	0x0001
        /*0032*/ 	.short	0x0008
        /*0034*/ 	.byte	0x00, 0xf5, 0x21, 0x00


	//----- nvinfo : EIATTR_KPARAM_INFO
	.align		4
.L_25:
        /*0038*/ 	.byte	0x04, 0x17
        /*003a*/ 	.short	(.L_27 - .L_26)
.L_26:
        /*003c*/ 	.word	0x00000000
        /*0040*/ 	.short	0x0000
        /*0042*/ 	.short	0x0000
        /*0044*/ 	.byte	0x00, 0xf5, 0x21, 0x00


	//----- nvinfo : EIATTR_SPARSE_MMA_MASK
	.align		4
.L_27:
        /*0048*/ 	.byte	0x03, 0x50
        /*004a*/ 	.short	0x0000


	//----- nvinfo : EIATTR_MAXREG_COUNT
	.align		4
        /*004c*/ 	.byte	0x03, 0x1b
        /*004e*/ 	.short	0x00ff


	//----- nvinfo : EIATTR_MERCURY_ISA_VERSION
	.align		4
        /*0050*/ 	.byte	0x03, 0x5f
        /*0052*/ 	.short	0x0101


	//----- nvinfo : EIATTR_VRC_CTA_INIT_COUNT
	.align		4
        /*0054*/ 	.byte	0x02, 0x4a
	.zero		1
	.zero		1


	//----- nvinfo : EIATTR_EXIT_INSTR_OFFSETS
	.align		4
        /*0058*/ 	.byte	0x04, 0x1c
        /*005a*/ 	.short	(.L_29 - .L_28)


	//   ....[0]....
.L_28:
        /*005c*/ 	.word	0x00000070


	//   ....[1]....
        /*0060*/ 	.word	0x000008f0


	//----- nvinfo : EIATTR_CBANK_PARAM_SIZE
	.align		4
.L_29:
        /*0064*/ 	.byte	0x03, 0x19
        /*0066*/ 	.short	0x0018


	//----- nvinfo : EIATTR_PARAM_CBANK
	.align		4
        /*0068*/ 	.byte	0x04, 0x0a
        /*006a*/ 	.short	(.L_31 - .L_30)
	.align		4
.L_30:
        /*006c*/ 	.word	index@(.nv.constant0._Z14_cart2sph_ang4PdS_ii)
        /*0070*/ 	.short	0x0380
        /*0072*/ 	.short	0x0018


	//----- nvinfo : EIATTR_SW_WAR
	.align		4
.L_31:
        /*0074*/ 	.byte	0x04, 0x36
        /*0076*/ 	.short	(.L_33 - .L_32)
.L_32:
        /*0078*/ 	.word	0x00000008
.L_33:


//--------------------- .nv.info._Z14_cart2sph_ang3PdS_ii --------------------------
	.section	.nv.info._Z14_cart2sph_ang3PdS_ii,"",@"SHT_CUDA_INFO"
	.sectionflags	@""
	.align	4


	//----- nvinfo : EIATTR_CUDA_API_VERSION
	.align		4
        /*0000*/ 	.byte	0x04, 0x37
        /*0002*/ 	.short	(.L_35 - .L_34)
.L_34:
        /*0004*/ 	.word	0x00000082


	//----- nvinfo : EIATTR_KPARAM_INFO
	.align		4
.L_35:
        /*0008*/ 	.byte	0x04, 0x17
        /*000a*/ 	.short	(.L_37 - .L_36)
.L_36:
        /*000c*/ 	.word	0x00000000
        /*0010*/ 	.short	0x0003
        /*0012*/ 	.short	0x0014
        /*0014*/ 	.byte	0x00, 0xf0, 0x11, 0x00


	//----- nvinfo : EIATTR_KPARAM_INFO
	.align		4
.L_37:
        /*0018*/ 	.byte	0x04, 0x17
        /*001a*/ 	.short	(.L_39 - .L_38)
.L_38:
        /*001c*/ 	.word	0x00000000
        /*0020*/ 	.short	0x0002
        /*0022*/ 	.short	0x0010
        /*0024*/ 	.byte	0x00, 0xf0, 0x11, 0x00


	//----- nvinfo : EIATTR_KPARAM_INFO
	.align		4
.L_39:
        /*0028*/ 	.byte	0x04, 0x17
        /*002a*/ 	.short	(.L_41 - .L_40)
.L_40:
        /*002c*/ 	.word	0x00000000
        /*0030*/ 	.short	0x0001
        /*0032*/ 	.short	0x0008
        /*0034*/ 	.byte	0x00, 0xf5, 0x21, 0x00


	//----- nvinfo : EIATTR_KPARAM_INFO
	.align		4
.L_41:
        /*0038*/ 	.byte	0x04, 0x17
        /*003a*/ 	.short	(.L_43 - .L_42)
.L_42:
        /*003c*/ 	.word	0x00000000
        /*0040*/ 	.short	0x0000
        /*0042*/ 	.short	0x0000
        /*0044*/ 	.byte	0x00, 0xf5, 0x21, 0x00


	//----- nvinfo : EIATTR_SPARSE_MMA_MASK
	.align		4
.L_43:
        /*0048*/ 	.byte	0x03, 0x50
        /*004a*/ 	.short	0x0000


	//----- nvinfo : EIATTR_MAXREG_COUNT
	.align		4
        /*004c*/ 	.byte	0x03, 0x1b
        /*004e*/ 	.short	0x00ff


	//----- nvinfo : EIATTR_MERCURY_ISA_VERSION
	.align		4
        /*0050*/ 	.byte	0x03, 0x5f
        /*0052*/ 	.short	0x0101


	//----- nvinfo : EIATTR_VRC_CTA_INIT_COUNT
	.align		4
        /*0054*/ 	.byte	0x02, 0x4a
	.zero		1
	.zero		1


	//----- nvinfo : EIATTR_EXIT_INSTR_OFFSETS
	.align		4
        /*0058*/ 	.byte	0x04, 0x1c
        /*005a*/ 	.short	(.L_45 - .L_44)


	//   ....[0]....
.L_44:
        /*005c*/ 	.word	0x00000070


	//   ....[1]....
        /*0060*/ 	.word	0x00000680


	//----- nvinfo : EIATTR_CBANK_PARAM_SIZE
	.align		4
.L_45:
        /*0064*/ 	.byte	0x03, 0x19
        /*0066*/ 	.short	0x0018


	//----- nvinfo : EIATTR_PARAM_CBANK
	.align		4
        /*0068*/ 	.byte	0x04, 0x0a
        /*006a*/ 	.short	(.L_47 - .L_46)
	.align		4
.L_46:
        /*006c*/ 	.word	index@(.nv.constant0._Z14_cart2sph_ang3PdS_ii)
        /*0070*/ 	.short	0x0380
        /*0072*/ 	.short	0x0018


	//----- nvinfo : EIATTR_SW_WAR
	.align		4
.L_47:
        /*0074*/ 	.byte	0x04, 0x36
        /*0076*/ 	.short	(.L_49 - .L_48)
.L_48:
        /*0078*/ 	.word	0x00000008
.L_49:


//--------------------- .nv.info._Z14_cart2sph_ang2PdS_ii --------------------------
	.section	.nv.info._Z14_cart2sph_ang2PdS_ii,"",@"SHT_CUDA_INFO"
	.sectionflags	@""
	.align	4


	//----- nvinfo : EIATTR_CUDA_API_VERSION
	.align		4
        /*0000*/ 	.byte	0x04, 0x37
        /*0002*/ 	.short	(.L_51 - .L_50)
.L_50:
        /*0004*/ 	.word	0x00000082


	//----- nvinfo : EIATTR_KPARAM_INFO
	.align		4
.L_51:
        /*0008*/ 	.byte	0x04, 0x17
        /*000a*/ 	.short	(.L_53 - .L_52)
.L_52:
        /*000c*/ 	.word	0x00000000
        /*0010*/ 	.short	0x0003
        /*0012*/ 	.short	0x0014
        /*0014*/ 	.byte	0x00, 0xf0, 0x11, 0x00


	//----- nvinfo : EIATTR_KPARAM_INFO
	.align		4
.L_53:
        /*0018*/ 	.byte	0x04, 0x17
        /*001a*/ 	.short	(.L_55 - .L_54)
.L_54:
        /*001c*/ 	.word	0x00000000
        /*0020*/ 	.short	0x0002
        /*0022*/ 	.short	0x0010
        /*0024*/ 	.byte	0x00, 0xf0, 0x11, 0x00


	//----- nvinfo : EIATTR_KPARAM_INFO
	.align		4
.L_55:
        /*0028*/ 	.byte	0x04, 0x17
        /*002a*/ 	.short	(.L_57 - .L_56)
.L_56:
        /*002c*/ 	.word	0x00000000
        /*0030*/ 	.short	0x0001
        /*0032*/ 	.short	0x0008
        /*0034*/ 	.byte	0x00, 0xf5, 0x21, 0x00


	//----- nvinfo : EIATTR_KPARAM_INFO
	.align		4
.L_57:
        /*0038*/ 	.byte	0x04, 0x17
        /*003a*/ 	.short	(.L_59 - .L_58)
.L_58:
        /*003c*/ 	.word	0x00000000
        /*0040*/ 	.short	0x0000
        /*0042*/ 	.short	0x0000
        /*0044*/ 	.byte	0x00, 0xf5, 0x21, 0x00


	//----- nvinfo : EIATTR_SPARSE_MMA_MASK
	.align		4
.L_59:
        /*0048*/ 	.byte	0x03, 0x50
        /*004a*/ 	.short	0x0000


	//----- nvinfo : EIATTR_MAXREG_COUNT
	.align		4
        /*004c*/ 	.byte	0x03, 0x1b
        /*004e*/ 	.short	0x00ff


	//----- nvinfo : EIATTR_MERCURY_ISA_VERSION
	.align		4
        /*0050*/ 	.byte	0x03, 0x5f
        /*0052*/ 	.short	0x0101


	//----- nvinfo : EIATTR_VRC_CTA_INIT_COUNT
	.align		4
        /*0054*/ 	.byte	0x02, 0x4a
	.zero		1
	.zero		1


	//----- nvinfo : EIATTR_EXIT_INSTR_OFFSETS
	.align		4
        /*0058*/ 	.byte	0x04, 0x1c
        /*005a*/ 	.short	(.L_61 - .L_60)


	//   ....[0]....
.L_60:
        /*005c*/ 	.word	0x00000070


	//   ....[1]....
        /*0060*/ 	.word	0x000004c0


	//----- nvinfo : EIATTR_CBANK_PARAM_SIZE
	.align		4
.L_61:
        /*0064*/ 	.byte	0x03, 0x19
        /*0066*/ 	.short	0x0018


	//----- nvinfo : EIATTR_PARAM_CBANK
	.align		4
        /*0068*/ 	.byte	0x04, 0x0a
        /*006a*/ 	.short	(.L_63 - .L_62)
	.align		4
.L_62:
        /*006c*/ 	.word	index@(.nv.constant0._Z14_cart2sph_ang2PdS_ii)
        /*0070*/ 	.short	0x0380
        /*0072*/ 	.short	0x0018


	//----- nvinfo : EIATTR_SW_WAR
	.align		4
.L_63:
        /*0074*/ 	.byte	0x04, 0x36
        /*0076*/ 	.short	(.L_65 - .L_64)
.L_64:
        /*0078*/ 	.word	0x00000008
.L_65:


//--------------------- .nv.callgraph             --------------------------
	.section	.nv.callgraph,"",@"SHT_CUDA_CALLGRAPH"
	.align	4
	.sectionentsize	8
	.align		4
        /*0000*/ 	.word	0x00000000
	.align		4
        /*0004*/ 	.word	0xffffffff
	.align		4
        /*0008*/ 	.word	0x00000000
	.align		4
        /*000c*/ 	.word	0xfffffffe
	.align		4
        /*0010*/ 	.word	0x00000000
	.align		4
        /*0014*/ 	.word	0xfffffffd
	.align		4
        /*0018*/ 	.word	0x00000000
	.align		4
        /*001c*/ 	.word	0xfffffffc


//--------------------- .text._Z14_cart2sph_ang4PdS_ii --------------------------
	.section	.text._Z14_cart2sph_ang4PdS_ii,"ax",@progbits
	.align	128
.text._Z14_cart2sph_ang4PdS_ii:
        .type           _Z14_cart2sph_ang4PdS_ii,@function
        .size           _Z14_cart2sph_ang4PdS_ii,(.L_x_3 - _Z14_cart2sph_ang4PdS_ii)
        .other          _Z14_cart2sph_ang4PdS_ii,@"STO_CUDA_ENTRY STV_DEFAULT"
_Z14_cart2sph_ang4PdS_ii:
[----:B------:R-:W-:Y:S01]  /*0000*/  LDC R1, c[0x0][0x37c] ;  /* 0x0000df00ff017b82 */ /* 0x000fe20000000800 */
[----:B------:R-:W0:Y:S07]  /*0010*/  S2R R3, SR_TID.X ;  /* 0x0000000000037919 */ /* 0x000e2e0000002100 */
[----:B------:R-:W0:Y:S01]  /*0020*/  S2UR UR4, SR_CTAID.X ;  /* 0x00000000000479c3 */ /* 0x000e220000002500 */
[----:B------:R-:W1:Y:S07]  /*0030*/  LDCU UR5, c[0x0][0x394] ;  /* 0x00007280ff0577ac */ /* 0x000e6e0008000800 */
[----:B------:R-:W0:Y:S02]  /*0040*/  LDC R30, c[0x0][0x360] ;  /* 0x0000d800ff1e7b82 */ /* 0x000e240000000800 */
[----:B0-----:R-:W-:-:S05]  /*0050*/  IMAD R30, R30, UR4, R3 ;  /* 0x000000041e1e7c24 */ /* 0x001fca000f8e0203 */
[----:B-1----:R-:W-:-:S13]  /*0060*/  ISETP.GE.AND P0, PT, R30, UR5, PT ;  /* 0x000000051e007c0c */ /* 0x002fda000bf06270 */
[----:B------:R-:W-:Y:S05]  /*0070*/  @P0 EXIT ;  /* 0x000000000000094d */ /* 0x000fea0003800000 */
[----:B------:R-:W0:Y:S01]  /*0080*/  LDC R0, c[0x0][0x390] ;  /* 0x0000e400ff007b82 */ /* 0x000e220000000800 */
[----:B------:R-:W1:Y:S07]  /*0090*/  LDCU.64 UR4, c[0x0][0x358] ;  /* 0x00006b00ff0477ac */ /* 0x000e6e0008000a00 */
[----:B------:R-:W2:Y:S01]  /*00a0*/  LDC.64 R20, c[0x0][0x380] ;  /* 0x0000e000ff147b82 */ /* 0x000ea20000000a00 */
[----:B0-----:R-:W-:-:S04]  /*00b0*/  IABS R5, R0 ;  /* 0x0000000000057213 */ /* 0x001fc80000000000 */
[----:B------:R-:W0:Y:S08]  /*00c0*/  I2F.RP R4, R5 ;  /* 0x0000000500047306 */ /* 0x000e300000209400 */
[----:B0-----:R-:W0:Y:S02]  /*00d0*/  MUFU.RCP R4, R4 ;  /* 0x0000000400047308 */ /* 0x001e240000001000 */
[----:B0-----:R-:W-:-:S06]  /*00e0*/  IADD3 R2, PT, PT, R4, 0xffffffe, RZ ;  /* 0x0ffffffe04027810 */ /* 0x001fcc0007ffe0ff */
[----:B------:R0:W3:Y:S02]  /*00f0*/  F2I.FTZ.U32.TRUNC.NTZ R3, R2 ;  /* 0x0000000200037305 */ /* 0x0000e4000021f000 */
[----:B0-----:R-:W-:Y:S01]  /*0100*/  HFMA2 R2, -RZ, RZ, 0, 0 ;  /* 0x00000000ff027431 */ /* 0x001fe200000001ff */
[----:B---3--:R-:W-:-:S05]  /*0110*/  IADD3 R6, PT, PT, RZ, -R3, RZ ;  /* 0x80000003ff067210 */ /* 0x008fca0007ffe0ff */
[----:B------:R-:W-:Y:S01]  /*0120*/  IMAD R7, R6, R5, RZ ;  /* 0x0000000506077224 */ /* 0x000fe200078e02ff */
[----:B------:R-:W-:-:S03]  /*0130*/  IABS R6, R30 ;  /* 0x0000001e00067213 */ /* 0x000fc60000000000 */
[----:B------:R-:W-:Y:S01]  /*0140*/  IMAD.HI.U32 R3, R3, R7, R2 ;  /* 0x0000000703037227 */ /* 0x000fe200078e0002 */
[----:B------:R-:W-:-:S04]  /*0150*/  LOP3.LUT R2, R30, R0, RZ, 0x3c, !PT ;  /* 0x000000001e027212 */ /* 0x000fc800078e3cff */
[----:B------:R-:W-:Y:S01]  /*0160*/  ISETP.GE.AND P1, PT, R2, RZ, PT ;  /* 0x000000ff0200720c */ /* 0x000fe20003f26270 */
[----:B------:R-:W-:-:S05]  /*0170*/  IMAD.HI.U32 R3, R3, R6, RZ ;  /* 0x0000000603037227 */ /* 0x000fca00078e00ff */
[----:B------:R-:W-:-:S05]  /*0180*/  IADD3 R4, PT, PT, -R3, RZ, RZ ;  /* 0x000000ff03047210 */ /* 0x000fca0007ffe1ff */
[----:B------:R-:W-:-:S05]  /*0190*/  IMAD R4, R5, R4, R6 ;  /* 0x0000000405047224 */ /* 0x000fca00078e0206 */
[----:B------:R-:W-:-:S13]  /*01a0*/  ISETP.GT.U32.AND P2, PT, R5, R4, PT ;  /* 0x000000040500720c */ /* 0x000fda0003f44070 */
[-C--:B------:R-:W-:Y:S02]  /*01b0*/  @!P2 IADD3 R4, PT, PT, R4, -R5.reuse, RZ ;  /* 0x800000050404a210 */ /* 0x080fe40007ffe0ff */
[----:B------:R-:W-:Y:S02]  /*01c0*/  @!P2 IADD3 R3, PT, PT, R3, 0x1, RZ ;  /* 0x000000010303a810 */ /* 0x000fe40007ffe0ff */
[----:B------:R-:W-:Y:S02]  /*01d0*/  ISETP.GE.U32.AND P0, PT, R4, R5, PT ;  /* 0x000000050400720c */ /* 0x000fe40003f06070 */
[----:B------:R-:W-:-:S11]  /*01e0*/  ISETP.NE.AND P2, PT, R0, RZ, PT ;  /* 0x000000ff0000720c */ /* 0x000fd60003f45270 */
[----:B------:R-:W-:-:S04]  /*01f0*/  @P0 IADD3 R3, PT, PT, R3, 0x1, RZ ;  /* 0x0000000103030810 */ /* 0x000fc80007ffe0ff */
[----:B------:R-:W-:Y:S02]  /*0200*/  @!P1 IADD3 R3, PT, PT, -R3, RZ, RZ ;  /* 0x000000ff03039210 */ /* 0x000fe40007ffe1ff */
[----:B------:R-:W-:-:S05]  /*0210*/  @!P2 LOP3.LUT R3, RZ, R0, RZ, 0x33, !PT ;  /* 0x00000000ff03a212 */ /* 0x000fca00078e33ff */
[----:B------:R-:W-:-:S05]  /*0220*/  IMAD R35, R3, R0, RZ ;  /* 0x0000000003237224 */ /* 0x000fca00078e02ff */
[----:B------:R-:W-:-:S05]  /*0230*/  IADD3 R30, PT, PT, R30, -R35, RZ ;  /* 0x800000231e1e7210 */ /* 0x000fca0007ffe0ff */
[----:B------:R-:W-:-:S04]  /*0240*/  IMAD R3, R35, 0xf, R30 ;  /* 0x0000000f23037824 */ /* 0x000fc800078e021e */
[----:B--2---:R-:W-:-:S04]  /*0250*/  IMAD.WIDE R20, R3, 0x8, R20 ;  /* 0x0000000803147825 */ /* 0x004fc800078e0214 */
[C---:B------:R-:W-:Y:S02]  /*0260*/  IMAD.WIDE R22, R0.reuse, 0x8, R20 ;  /* 0x0000000800167825 */ /* 0x040fe400078e0214 */
[----:B-1----:R-:W2:Y:S02]  /*0270*/  LDG.E.64 R20, desc[UR4][R20.64] ;  /* 0x0000000414147981 */ /* 0x002ea4000c1e1b00 */
[C---:B------:R-:W-:Y:S02]  /*0280*/  IMAD.WIDE R4, R0.reuse, 0x8, R22 ;  /* 0x0000000800047825 */ /* 0x040fe400078e0216 */
[----:B------:R-:W3:Y:S02]  /*0290*/  LDG.E.64 R22, desc[UR4][R22.64] ;  /* 0x0000000416167981 */ /* 0x000ee4000c1e1b00 */
[C---:B------:R-:W-:Y:S02]  /*02a0*/  IMAD.WIDE R14, R0.reuse, 0x8, R4 ;  /* 0x00000008000e7825 */ /* 0x040fe400078e0204 */
[----:B------:R-:W4:Y:S02]  /*02b0*/  LDG.E.64 R4, desc[UR4][R4.64] ;  /* 0x0000000404047981 */ /* 0x000f24000c1e1b00 */
[----:B------:R-:W-:-:S02]  /*02c0*/  IMAD.WIDE R26, R0, 0x8, R14 ;  /* 0x00000008001a7825 */ /* 0x000fc400078e020e */
[----:B------:R-:W5:Y:S02]  /*02d0*/  LDG.E.64 R14, desc[UR4][R14.64] ;  /* 0x000000040e0e7981 */ /* 0x000f64000c1e1b00 */
[C---:B------:R-:W-:Y:S02]  /*02e0*/  IMAD.WIDE R6, R0.reuse, 0x8, R26 ;  /* 0x0000000800067825 */ /* 0x040fe400078e021a */
[----:B------:R-:W4:Y:S02]  /*02f0*/  LDG.E.64 R26, desc[UR4][R26.64] ;  /* 0x000000041a1a7981 */ /* 0x000f24000c1e1b00 */
[C---:B------:R-:W-:Y:S02]  /*0300*/  IMAD.WIDE R16, R0.reuse, 0x8, R6 ;  /* 0x0000000800107825 */ /* 0x040fe400078e0206 */
[----:B------:R-:W5:Y:S04]  /*0310*/  LDG.E.64 R6, desc[UR4][R6.64] ;  /* 0x0000000406067981 */ /* 0x000f68000c1e1b00 */
[----:B------:R-:W3:Y:S01]  /*0320*/  LDG.E.64 R8, desc[UR4][R16.64] ;  /* 0x0000000410087981 */ /* 0x000ee2000c1e1b00 */
[----:B------:R-:W-:-:S04]  /*0330*/  IMAD.WIDE R2, R0, 0x8, R16 ;  /* 0x0000000800027825 */ /* 0x000fc800078e0210 */
[C---:B------:R-:W-:Y:S02]  /*0340*/  IMAD.WIDE R28, R0.reuse, 0x8, R2 ;  /* 0x00000008001c7825 */ /* 0x040fe400078e0202 */
[----:B------:R-:W4:Y:S02]  /*0350*/  LDG.E.64 R2, desc[UR4][R2.64] ;  /* 0x0000000402027981 */ /* 0x000f24000c1e1b00 */
[C---:B------:R-:W-:Y:S02]  /*0360*/  IMAD.WIDE R10, R0.reuse, 0x8, R28 ;  /* 0x00000008000a7825 */ /* 0x040fe400078e021c */
[----:B------:R-:W2:Y:S02]  /*0370*/  LDG.E.64 R28, desc[UR4][R28.64] ;  /* 0x000000041c1c7981 */ /* 0x000ea4000c1e1b00 */
[C---:B------:R-:W-:Y:S02]  /*0380*/  IMAD.WIDE R18, R0.reuse, 0x8, R10 ;  /* 0x0000000800127825 */ /* 0x040fe400078e020a */
[----:B------:R-:W4:Y:S02]  /*0390*/  LDG.E.64 R10, desc[UR4][R10.64] ;  /* 0x000000040a0a7981 */ /* 0x000f24000c1e1b00 */
[----:B------:R-:W-:-:S02]  /*03a0*/  IMAD.WIDE R24, R0, 0x8, R18 ;  /* 0x0000000800187825 */ /* 0x000fc400078e0212 */
[----:B------:R-:W5:Y:S02]  /*03b0*/  LDG.E.64 R18, desc[UR4][R18.64] ;  /* 0x0000000412127981 */ /* 0x000f64000c1e1b00 */
[----:B------:R-:W-:Y:S02]  /*03c0*/  IMAD.WIDE R36, R0, 0x8, R24 ;  /* 0x0000000800247825 */ /* 0x000fe400078e0218 */
[----:B------:R0:W4:Y:S04]  /*03d0*/  LDG.E.64 R12, desc[UR4][R24.64] ;  /* 0x00000004180c7981 */ /* 0x000128000c1e1b00 */
[----:B------:R-:W4:Y:S01]  /*03e0*/  LDG.E.64 R16, desc[UR4][R36.64] ;  /* 0x0000000424107981 */ /* 0x000f22000c1e1b00 */
[----:B------:R-:W-:Y:S02]  /*03f0*/  IMAD R35, R35, 0x9, R30 ;  /* 0x0000000923237824 */ /* 0x000fe400078e021e */
[----:B------:R-:W1:Y:S01]  /*0400*/  LDC.64 R30, c[0x0][0x388] ;  /* 0x0000e200ff1e7b82 */ /* 0x000e620000000a00 */
[----:B------:R-:W-:Y:S01]  /*0410*/  UMOV UR6, 0x27d29b67 ;  /* 0x27d29b6700067882 */ /* 0x000fe20000000000 */
[----:B------:R-:W-:Y:S01]  /*0420*/  UMOV UR7, 0x3fee4710 ;  /* 0x3fee471000077882 */ /* 0x000fe20000000000 */
[----:B---3--:R-:W-:-:S02]  /*0430*/  DADD R32, R22, -R8 ;  /* 0x0000000016207229 */ /* 0x008fc40000000808 */
[----:B------:R-:W-:Y:S01]  /*0440*/  DADD R22, R22, R8 ;  /* 0x0000000016167229 */ /* 0x000fe20000000008 */
[----:B------:R-:W-:-:S04]  /*0450*/  IMAD.WIDE R8, R0, 0x8, R36 ;  /* 0x0000000800087825 */ /* 0x000fc800078e0224 */
[----:B0-----:R-:W-:Y:S02]  /*0460*/  IMAD.WIDE R24, R0, 0x8, R8 ;  /* 0x0000000800187825 */ /* 0x001fe400078e0208 */
[----:B------:R-:W3:Y:S04]  /*0470*/  LDG.E.64 R8, desc[UR4][R8.64] ;  /* 0x0000000408087981 */ /* 0x000ee8000c1e1b00 */
[----:B------:R-:W3:Y:S01]  /*0480*/  LDG.E.64 R24, desc[UR4][R24.64] ;  /* 0x0000000418187981 */ /* 0x000ee2000c1e1b00 */
[----:B------:R-:W-:Y:S01]  /*0490*/  DMUL R22, R22, -UR6 ;  /* 0x8000000616167c28 */ /* 0x000fe20008000000 */
[----:B------:R-:W-:Y:S01]  /*04a0*/  UMOV UR6, 0xaa0d83a4 ;  /* 0xaa0d83a400067882 */ /* 0x000fe20000000000 */
[----:B------:R-:W-:Y:S02]  /*04b0*/  UMOV UR7, 0x400406d8 ;  /* 0x400406d800077882 */ /* 0x000fe40000000000 */
[----:B------:R-:W-:Y:S01]  /*04c0*/  DMUL R32, R32, UR6 ;  /* 0x0000000620207c28 */ /* 0x000fe20008000000 */
[----:B------:R-:W-:Y:S01]  /*04d0*/  UMOV UR6, 0x1dddf48e ;  /* 0x1dddf48e00067882 */ /* 0x000fe20000000000 */
[----:B------:R-:W-:-:S02]  /*04e0*/  UMOV UR7, 0x4016b54c ;  /* 0x4016b54c00077882 */ /* 0x000fc40000000000 */
[----:B--2---:R-:W-:Y:S01]  /*04f0*/  DFMA R22, R28, UR6, R22 ;  /* 0x000000061c167c2b */ /* 0x004fe20008000016 */
[----:B------:R-:W-:Y:S01]  /*0500*/  UMOV UR6, 0xa45d91d8 ;  /* 0xa45d91d800067882 */ /* 0x000fe20000000000 */
[----:B------:R-:W-:Y:S01]  /*0510*/  UMOV UR7, 0x3ffc5274 ;  /* 0x3ffc527400077882 */ /* 0x000fe20000000000 */
[----:B-1----:R-:W-:Y:S01]  /*0520*/  IMAD.WIDE R30, R35, 0x8, R30 ;  /* 0x00000008231e7825 */ /* 0x002fe200078e021e */
[----:B-----5:R-:W-:Y:S02]  /*0530*/  DADD R28, R20, R18 ;  /* 0x00000000141c7229 */ /* 0x020fe40000000012 */
[----:B----4-:R-:W-:Y:S01]  /*0540*/  DMUL R34, R12, UR6 ;  /* 0x000000060c227c28 */ /* 0x010fe20008000000 */
[----:B------:R-:W-:Y:S01]  /*0550*/  UMOV UR8, 0x7b462d62 ;  /* 0x7b462d6200087882 */ /* 0x000fe20000000000 */
[----:B------:R-:W-:Y:S01]  /*0560*/  UMOV UR9, 0x40153dd7 ;  /* 0x40153dd700097882 */ /* 0x000fe20000000000 */
[C-C-:B------:R-:W-:Y:S02]  /*0570*/  DADD R36, R6.reuse, R16.reuse ;  /* 0x0000000006247229 */ /* 0x140fe40000000010 */
[----:B------:R-:W-:-:S02]  /*0580*/  DADD R6, R6, -R16 ;  /* 0x0000000006067229 */ /* 0x000fc40000000810 */
[----:B------:R-:W-:Y:S02]  /*0590*/  DMUL R16, R2, UR8 ;  /* 0x0000000802107c28 */ /* 0x000fe40008000000 */
[----:B------:R-:W-:Y:S02]  /*05a0*/  DADD R18, -R20, R18 ;  /* 0x0000000014127229 */ /* 0x000fe40000000112 */
[----:B------:R-:W-:Y:S01]  /*05b0*/  DFMA R20, R26, UR8, -R34 ;  /* 0x000000081a147c2b */ /* 0x000fe20008000822 */
[----:B------:R-:W-:Y:S01]  /*05c0*/  UMOV UR8, 0x3a4aeedb ;  /* 0x3a4aeedb00087882 */ /* 0x000fe20000000000 */
[C---:B------:R-:W-:Y:S01]  /*05d0*/  IMAD.WIDE R34, R0.reuse, 0x8, R30 ;  /* 0x0000000800227825 */ /* 0x040fe200078e021e */
[----:B------:R-:W-:Y:S01]  /*05e0*/  UMOV UR9, 0x3fd44f92 ;  /* 0x3fd44f9200097882 */ /* 0x000fe20000000000 */
[----:B------:R0:W-:Y:S01]  /*05f0*/  STG.E.64 desc[UR4][R30.64], R32 ;  /* 0x000000201e007986 */ /* 0x0001e2000c101b04 */
[C---:B------:R-:W-:Y:S02]  /*0600*/  DADD R2, R4.reuse, R2 ;  /* 0x0000000004027229 */ /* 0x040fe40000000002 */
[----:B------:R-:W-:Y:S01]  /*0610*/  DFMA R4, R4, UR6, -R16 ;  /* 0x0000000604047c2b */ /* 0x000fe20008000810 */
[----:B------:R-:W-:Y:S01]  /*0620*/  IMAD.WIDE R16, R0, 0x8, R34 ;  /* 0x0000000800107825 */ /* 0x000fe200078e0222 */
[----:B------:R-:W-:Y:S01]  /*0630*/  UMOV UR6, 0x3a4aeedb ;  /* 0x3a4aeedb00067882 */ /* 0x000fe20000000000 */
[----:B------:R-:W-:Y:S01]  /*0640*/  UMOV UR7, 0x3fe44f92 ;  /* 0x3fe44f9200077882 */ /* 0x000fe20000000000 */
[----:B0-----:R-:W-:Y:S01]  /*0650*/  DMUL R30, R28, UR8 ;  /* 0x000000081c1e7c28 */ /* 0x001fe20008000000 */
[----:B------:R0:W-:Y:S01]  /*0660*/  STG.E.64 desc[UR4][R34.64], R20 ;  /* 0x0000001422007986 */ /* 0x0001e2000c101b04 */
[----:B------:R-:W-:Y:S01]  /*0670*/  UMOV UR8, 0x1dddf48e ;  /* 0x1dddf48e00087882 */ /* 0x000fe20000000000 */
[----:B------:R-:W-:-:S05]  /*0680*/  UMOV UR9, 0x4006b54c ;  /* 0x4006b54c00097882 */ /* 0x000fca0000000000 */
[----:B------:R-:W-:Y:S01]  /*0690*/  DFMA R30, R14, UR6, R30 ;  /* 0x000000060e1e7c2b */ /* 0x000fe2000800001e */
[----:B------:R-:W-:Y:S01]  /*06a0*/  UMOV UR7, 0x40044f92 ;  /* 0x40044f9200077882 */ /* 0x000fe20000000000 */
[----:B------:R-:W-:Y:S01]  /*06b0*/  DMUL R6, R6, UR8 ;  /* 0x0000000806067c28 */ /* 0x000fe20008000000 */
[----:B0-----:R-:W-:Y:S01]  /*06c0*/  IMAD.WIDE R20, R0, 0x8, R16 ;  /* 0x0000000800147825 */ /* 0x001fe200078e0210 */
[----:B------:R-:W-:-:S04]  /*06d0*/  DADD R12, R26, R12 ;  /* 0x000000001a0c7229 */ /* 0x000fc8000000000c */
[----:B------:R-:W-:Y:S01]  /*06e0*/  DFMA R30, R36, -UR6, R30 ;  /* 0x80000006241e7c2b */ /* 0x000fe2000800001e */
[----:B------:R-:W-:Y:S01]  /*06f0*/  UMOV UR6, 0x3901edf5 ;  /* 0x3901edf500067882 */ /* 0x000fe20000000000 */
[----:B------:R-:W-:Y:S01]  /*0700*/  UMOV UR7, 0x40000e9f ;  /* 0x40000e9f00077882 */ /* 0x000fe20000000000 */
[C---:B------:R-:W-:Y:S01]  /*0710*/  IMAD.WIDE R26, R0.reuse, 0x8, R20 ;  /* 0x00000008001a7825 */ /* 0x040fe200078e0214 */
[----:B------:R-:W-:Y:S01]  /*0720*/  DMUL R2, R2, UR6 ;  /* 0x0000000602027c28 */ /* 0x000fe20008000000 */
[----:B------:R-:W-:Y:S01]  /*0730*/  UMOV UR8, 0x27d29b67 ;  /* 0x27d29b6700087882 */ /* 0x000fe20000000000 */
[----:B------:R-:W-:Y:S02]  /*0740*/  UMOV UR9, 0x3fde4710 ;  /* 0x3fde471000097882 */ /* 0x000fe40000000000 */
[----:B------:R-:W-:Y:S01]  /*0750*/  DFMA R6, R18, UR8, R6 ;  /* 0x0000000812067c2b */ /* 0x000fe20008000006 */
[C---:B------:R-:W-:Y:S01]  /*0760*/  IMAD.WIDE R18, R0.reuse, 0x8, R26 ;  /* 0x0000000800127825 */ /* 0x040fe200078e021a */
[----:B------:R-:W-:Y:S01]  /*0770*/  UMOV UR8, 0x4c02929c ;  /* 0x4c02929c00087882 */ /* 0x000fe20000000000 */
[----:B------:R-:W-:Y:S01]  /*0780*/  UMOV UR9, 0x400568d4 ;  /* 0x400568d400097882 */ /* 0x000fe20000000000 */
[----:B------:R-:W-:Y:S01]  /*0790*/  DMUL R12, R12, UR6 ;  /* 0x000000060c0c7c28 */ /* 0x000fe20008000000 */
[----:B------:R-:W-:Y:S01]  /*07a0*/  UMOV UR6, 0xff144576 ;  /* 0xff14457600067882 */ /* 0x000fe20000000000 */
[----:B------:R-:W-:Y:S01]  /*07b0*/  DFMA R2, R10, UR8, -R2 ;  /* 0x000000080a027c2b */ /* 0x000fe20008000802 */
[----:B------:R-:W-:Y:S01]  /*07c0*/  UMOV UR7, 0x400e0a44 ;  /* 0x400e0a4400077882 */ /* 0x000fe20000000000 */
[C---:B------:R-:W-:Y:S01]  /*07d0*/  IMAD.WIDE R10, R0.reuse, 0x8, R18 ;  /* 0x00000008000a7825 */ /* 0x040fe200078e0212 */
[----:B------:R-:W-:Y:S01]  /*07e0*/  DMUL R14, R14, -UR6 ;  /* 0x800000060e0e7c28 */ /* 0x000fe20008000000 */
[----:B------:R-:W-:Y:S01]  /*07f0*/  UMOV UR6, 0xf863e924 ;  /* 0xf863e92400067882 */ /* 0x000fe20000000000 */
[----:B------:R-:W-:Y:S01]  /*0800*/  UMOV UR7, 0x3feb14c2 ;  /* 0x3feb14c200077882 */ /* 0x000fe20000000000 */
[----:B------:R-:W-:Y:S01]  /*0810*/  STG.E.64 desc[UR4][R16.64], R22 ;  /* 0x0000001610007986 */ /* 0x000fe2000c101b04 */
[----:B---3--:R-:W-:Y:S01]  /*0820*/  DFMA R8, R8, UR8, -R12 ;  /* 0x0000000808087c2b */ /* 0x008fe2000800080c */
[----:B------:R-:W-:Y:S01]  /*0830*/  IMAD.WIDE R12, R0, 0x8, R10 ;  /* 0x00000008000c7825 */ /* 0x000fe200078e020a */
[----:B------:R-:W-:Y:S01]  /*0840*/  DFMA R24, R24, UR6, R30 ;  /* 0x0000000618187c2b */ /* 0x000fe2000800001e */
[----:B------:R-:W-:Y:S01]  /*0850*/  UMOV UR6, 0xaa0d83a4 ;  /* 0xaa0d83a400067882 */ /* 0x000fe20000000000 */
[----:B------:R-:W-:-:S02]  /*0860*/  UMOV UR7, 0x3fe406d8 ;  /* 0x3fe406d800077882 */ /* 0x000fc40000000000 */
[----:B------:R-:W-:Y:S01]  /*0870*/  DFMA R14, R28, UR6, R14 ;  /* 0x000000061c0e7c2b */ /* 0x000fe2000800000e */
[----:B------:R-:W-:Y:S01]  /*0880*/  STG.E.64 desc[UR4][R20.64], R8 ;  /* 0x0000000814007986 */ /* 0x000fe2000c101b04 */
[----:B------:R-:W-:-:S03]  /*0890*/  IMAD.WIDE R28, R0, 0x8, R12 ;  /* 0x00000008001c7825 */ /* 0x000fc600078e020c */
[----:B------:R-:W-:Y:S04]  /*08a0*/  STG.E.64 desc[UR4][R26.64], R24 ;  /* 0x000000181a007986 */ /* 0x000fe8000c101b04 */
[----:B------:R-:W-:Y:S04]  /*08b0*/  STG.E.64 desc[UR4][R18.64], R2 ;  /* 0x0000000212007986 */ /* 0x000fe8000c101b04 */
[----:B------:R-:W-:Y:S04]  /*08c0*/  STG.E.64 desc[UR4][R10.64], R6 ;  /* 0x000000060a007986 */ /* 0x000fe8000c101b04 */
[----:B------:R-:W-:Y:S04]  /*08d0*/  STG.E.64 desc[UR4][R12.64], R4 ;  /* 0x000000040c007986 */ /* 0x000fe8000c101b04 */
[----:B------:R-:W-:Y:S01]  /*08e0*/  STG.E.64 desc[UR4][R28.64], R14 ;  /* 0x0000000e1c007986 */ /* 0x000fe2000c101b04 */
[----:B------:R-:W-:Y:S05]  /*08f0*/  EXIT ;  /* 0x000000000000794d */ /* 0x000fea0003800000 */
.L_x_0:
[----:B------:R-:W-:-:S00]  /*0900*/  BRA `(.L_x_0) ;  /* 0xfffffffc00fc7947 */ /* 0x000fc0000383ffff */
[----:B------:R-:W-:-:S00]  /*0910*/  NOP ;  /* 0x0000000000007918 */ /* 0x000fc00000000000 */
        /* <DEDUP_REMOVED lines=14> */
.L_x_3:


//--------------------- .text._Z14_cart2sph_ang3PdS_ii --------------------------
	.section	.text._Z14_cart2sph_ang3PdS_ii,"ax",@progbits
	.align	128
.text._Z14_cart2sph_ang3PdS_ii:
        .type           _Z14_cart2sph_ang3PdS_ii,@function
        .size           _Z14_cart2sph_ang3PdS_ii,(.L_x_4 - _Z14_cart2sph_ang3PdS_ii)
        .other          _Z14_cart2sph_ang3PdS_ii,@"STO_CUDA_ENTRY STV_DEFAULT"
_Z14_cart2sph_ang3PdS_ii:
        /* <DEDUP_REMOVED lines=10> */
[----:B------:R-:W2:Y:S08]  /*00a0*/  LDC.64 R14, c[0x0][0x380] ;  /* 0x0000e000ff0e7b82 */ /* 0x000eb00000000a00 */
[----:B------:R-:W3:Y:S01]  /*00b0*/  LDC.64 R22, c[0x0][0x388] ;  /* 0x0000e200ff167b82 */ /* 0x000ee20000000a00 */
[----:B0-----:R-:W-:-:S04]  /*00c0*/  IABS R5, R0 ;  /* 0x0000000000057213 */ /* 0x001fc80000000000 */
[----:B------:R-:W0:Y:S08]  /*00d0*/  I2F.RP R4, R5 ;  /* 0x0000000500047306 */ /* 0x000e300000209400 */
[----:B0-----:R-:W0:Y:S02]  /*00e0*/  MUFU.RCP R4, R4 ;  /* 0x0000000400047308 */ /* 0x001e240000001000 */
[----:B0-----:R-:W-:-:S06]  /*00f0*/  IADD3 R2, PT, PT, R4, 0xffffffe, RZ ;  /* 0x0ffffffe04027810 */ /* 0x001fcc0007ffe0ff */
[----:B------:R0:W4:Y:S02]  /*0100*/  F2I.FTZ.U32.TRUNC.NTZ R3, R2 ;  /* 0x0000000200037305 */ /* 0x000124000021f000 */
[----:B0-----:R-:W-:Y:S01]  /*0110*/  HFMA2 R2, -RZ, RZ, 0, 0 ;  /* 0x00000000ff027431 */ /* 0x001fe200000001ff */
[----:B----4-:R-:W-:-:S05]  /*0120*/  IADD3 R6, PT, PT, RZ, -R3, RZ ;  /* 0x80000003ff067210 */ /* 0x010fca0007ffe0ff */
        /* <DEDUP_REMOVED lines=23> */
[----:B------:R-:W4:Y:S02]  /*02a0*/  LDG.E.64 R18, desc[UR4][R18.64] ;  /* 0x0000000412127981 */ /* 0x000f24000c1e1b00 */
[C---:B------:R-:W-:Y:S02]  /*02b0*/  IMAD.WIDE R20, R0.reuse, 0x8, R12 ;  /* 0x0000000800147825 */ /* 0x040fe400078e020c */
[----:B------:R-:W5:Y:S02]  /*02c0*/  LDG.E.64 R12, desc[UR4][R12.64] ;  /* 0x000000040c0c7981 */ /* 0x000f64000c1e1b00 */
[----:B------:R-:W-:-:S02]  /*02d0*/  IMAD.WIDE R8, R0, 0x8, R20 ;  /* 0x0000000800087825 */ /* 0x000fc400078e0214 */
[----:B------:R-:W2:Y:S02]  /*02e0*/  LDG.E.64 R20, desc[UR4][R20.64] ;  /* 0x0000000414147981 */ /* 0x000ea4000c1e1b00 */
[C---:B------:R-:W-:Y:S02]  /*02f0*/  IMAD.WIDE R4, R0.reuse, 0x8, R8 ;  /* 0x0000000800047825 */ /* 0x040fe400078e0208 */
[----:B------:R-:W5:Y:S02]  /*0300*/  LDG.E.64 R8, desc[UR4][R8.64] ;  /* 0x0000000408087981 */ /* 0x000f64000c1e1b00 */
[C---:B------:R-:W-:Y:S02]  /*0310*/  IMAD.WIDE R6, R0.reuse, 0x8, R4 ;  /* 0x0000000800067825 */ /* 0x040fe400078e0204 */
[----:B------:R-:W5:Y:S04]  /*0320*/  LDG.E.64 R4, desc[UR4][R4.64] ;  /* 0x0000000404047981 */ /* 0x000f68000c1e1b00 */
[----:B------:R0:W4:Y:S01]  /*0330*/  LDG.E.64 R16, desc[UR4][R6.64] ;  /* 0x0000000406107981 */ /* 0x000122000c1e1b00 */
[----:B------:R-:W-:-:S04]  /*0340*/  IMAD.WIDE R10, R0, 0x8, R6 ;  /* 0x00000008000a7825 */ /* 0x000fc800078e0206 */
[C---:B------:R-:W-:Y:S02]  /*0350*/  IMAD.WIDE R28, R0.reuse, 0x8, R10 ;  /* 0x00000008001c7825 */ /* 0x040fe400078e020a */
[----:B------:R-:W5:Y:S04]  /*0360*/  LDG.E.64 R10, desc[UR4][R10.64] ;  /* 0x000000040a0a7981 */ /* 0x000f68000c1e1b00 */
[----:B------:R3:W5:Y:S01]  /*0370*/  LDG.E.64 R2, desc[UR4][R28.64] ;  /* 0x000000041c027981 */ /* 0x000762000c1e1b00 */
[----:B0-----:R-:W-:-:S06]  /*0380*/  IMAD.WIDE R6, R0, 0x8, R28 ;  /* 0x0000000800067825 */ /* 0x001fcc00078e021c */
[----:B------:R-:W5:Y:S01]  /*0390*/  LDG.E.64 R6, desc[UR4][R6.64] ;  /* 0x0000000406067981 */ /* 0x000f62000c1e1b00 */
[----:B------:R-:W-:Y:S01]  /*03a0*/  UMOV UR6, 0x183e613b ;  /* 0x183e613b00067882 */ /* 0x000fe20000000000 */
[----:B------:R-:W-:Y:S01]  /*03b0*/  UMOV UR7, 0x3fe2e1a3 ;  /* 0x3fe2e1a300077882 */ /* 0x000fe20000000000 */
[----:B------:R-:W-:Y:S01]  /*03c0*/  IMAD R25, R24, 0x7, R25 ;  /* 0x0000000718197824 */ /* 0x000fe200078e0219 */
[----:B------:R-:W-:Y:S01]  /*03d0*/  UMOV UR8, 0xa45d91d8 ;  /* 0xa45d91d800087882 */ /* 0x000fe20000000000 */
[----:B------:R-:W-:Y:S02]  /*03e0*/  UMOV UR9, 0x3ffc5274 ;  /* 0x3ffc527400097882 */ /* 0x000fe40000000000 */
[----:B---3--:R-:W-:Y:S01]  /*03f0*/  IMAD.WIDE R28, R25, 0x8, R22 ;  /* 0x00000008191c7825 */ /* 0x008fe200078e0216 */
[----:B--2---:R-:W-:Y:S02]  /*0400*/  DADD R22, R14, R20 ;  /* 0x000000000e167229 */ /* 0x004fe40000000014 */
[----:B------:R-:W-:-:S02]  /*0410*/  DMUL R24, R20, UR8 ;  /* 0x0000000814187c28 */ /* 0x000fc40008000000 */
[----:B----4-:R-:W-:-:S08]  /*0420*/  DMUL R26, R16, UR6 ;  /* 0x00000006101a7c28 */ /* 0x010fd00008000000 */
[C---:B------:R-:W-:Y:S02]  /*0430*/  DFMA R26, R18.reuse, UR8, -R26 ;  /* 0x00000008121a7c2b */ /* 0x040fe4000800081a */
[----:B------:R-:W-:Y:S01]  /*0440*/  DADD R18, R18, R16 ;  /* 0x0000000012127229 */ /* 0x000fe20000000010 */
[----:B------:R-:W-:Y:S01]  /*0450*/  UMOV UR8, 0x65e56e9 ;  /* 0x065e56e900087882 */ /* 0x000fe20000000000 */
[----:B------:R-:W-:Y:S01]  /*0460*/  IMAD.WIDE R16, R0, 0x8, R28 ;  /* 0x0000000800107825 */ /* 0x000fe200078e021c */
[----:B------:R-:W-:Y:S02]  /*0470*/  UMOV UR9, 0x3fdd403d ;  /* 0x3fdd403d00097882 */ /* 0x000fe40000000000 */
[----:B------:R-:W-:-:S03]  /*0480*/  DMUL R20, R22, UR8 ;  /* 0x0000000816147c28 */ /* 0x000fc60008000000 */
[----:B------:R-:W-:Y:S01]  /*0490*/  DMUL R18, R18, UR8 ;  /* 0x0000000812127c28 */ /* 0x000fe20008000000 */
[----:B------:R-:W-:Y:S01]  /*04a0*/  IMAD.WIDE R22, R0, 0x8, R16 ;  /* 0x0000000800167825 */ /* 0x000fe200078e0210 */
[----:B------:R-:W-:Y:S01]  /*04b0*/  DFMA R14, R14, UR6, -R24 ;  /* 0x000000060e0e7c2b */ /* 0x000fe20008000818 */
[----:B------:R-:W-:Y:S01]  /*04c0*/  UMOV UR6, 0x65e56e9 ;  /* 0x065e56e900067882 */ /* 0x000fe20000000000 */
[----:B-----5:R-:W-:Y:S01]  /*04d0*/  DADD R24, R12, R10 ;  /* 0x000000000c187229 */ /* 0x020fe2000000000a */
[----:B------:R-:W-:-:S03]  /*04e0*/  UMOV UR7, 0x3ffd403d ;  /* 0x3ffd403d00077882 */ /* 0x000fc60000000000 */
[----:B------:R-:W-:Y:S01]  /*04f0*/  DFMA R18, R2, UR6, -R18 ;  /* 0x0000000602127c2b */ /* 0x000fe20008000812 */
[C---:B------:R-:W-:Y:S01]  /*0500*/  IMAD.WIDE R2, R0.reuse, 0x8, R22 ;  /* 0x0000000800027825 */ /* 0x040fe200078e0216 */
[----:B------:R-:W-:Y:S01]  /*0510*/  DFMA R4, R4, UR6, -R20 ;  /* 0x0000000604047c2b */ /* 0x000fe20008000814 */
[----:B------:R-:W-:Y:S01]  /*0520*/  UMOV UR6, 0x3d058e84 ;  /* 0x3d058e8400067882 */ /* 0x000fe20000000000 */
[----:B------:R-:W-:Y:S01]  /*0530*/  UMOV UR7, 0x3ff1e997 ;  /* 0x3ff1e99700077882 */ /* 0x000fe20000000000 */
[----:B------:R-:W-:Y:S02]  /*0540*/  DADD R12, R12, -R10 ;  /* 0x000000000c0c7229 */ /* 0x000fe4000000080a */
[----:B------:R-:W-:Y:S01]  /*0550*/  DMUL R24, R24, -UR6 ;  /* 0x8000000618187c28 */ /* 0x000fe20008000000 */
[C---:B------:R-:W-:Y:S01]  /*0560*/  IMAD.WIDE R10, R0.reuse, 0x8, R2 ;  /* 0x00000008000a7825 */ /* 0x040fe200078e0202 */
[----:B------:R-:W-:Y:S01]  /*0570*/  UMOV UR6, 0xe45cad2e ;  /* 0xe45cad2e00067882 */ /* 0x000fe20000000000 */
[----:B------:R-:W-:Y:S01]  /*0580*/  UMOV UR7, 0x40071ff8 ;  /* 0x40071ff800077882 */ /* 0x000fe20000000000 */
[----:B------:R-:W-:Y:S01]  /*0590*/  UMOV UR8, 0xfc0768b0 ;  /* 0xfc0768b000087882 */ /* 0x000fe20000000000 */
[----:B------:R-:W-:Y:S01]  /*05a0*/  UMOV UR9, 0x3fe7e21e ;  /* 0x3fe7e21e00097882 */ /* 0x000fe20000000000 */
[----:B------:R-:W-:Y:S01]  /*05b0*/  DMUL R8, R8, UR6 ;  /* 0x0000000608087c28 */ /* 0x000fe20008000000 */
[----:B------:R-:W-:Y:S01]  /*05c0*/  IMAD.WIDE R20, R0, 0x8, R10 ;  /* 0x0000000800147825 */ /* 0x000fe200078e020a */
[----:B------:R-:W-:Y:S01]  /*05d0*/  DFMA R6, R6, UR8, R24 ;  /* 0x0000000806067c2b */ /* 0x000fe20008000018 */
[----:B------:R-:W-:-:S02]  /*05e0*/  UMOV UR7, 0x3ff71ff8 ;  /* 0x3ff71ff800077882 */ /* 0x000fc40000000000 */
[----:B------:R-:W-:Y:S01]  /*05f0*/  DMUL R12, R12, UR6 ;  /* 0x000000060c0c7c28 */ /* 0x000fe20008000000 */
[----:B------:R-:W-:Y:S01]  /*0600*/  STG.E.64 desc[UR4][R28.64], R26 ;  /* 0x0000001a1c007986 */ /* 0x000fe2000c101b04 */
[----:B------:R-:W-:-:S03]  /*0610*/  IMAD.WIDE R24, R0, 0x8, R20 ;  /* 0x0000000800187825 */ /* 0x000fc600078e0214 */
[----:B------:R-:W-:Y:S04]  /*0620*/  STG.E.64 desc[UR4][R16.64], R8 ;  /* 0x0000000810007986 */ /* 0x000fe8000c101b04 */
[----:B------:R-:W-:Y:S04]  /*0630*/  STG.E.64 desc[UR4][R22.64], R18 ;  /* 0x0000001216007986 */ /* 0x000fe8000c101b04 */
[----:B------:R-:W-:Y:S04]  /*0640*/  STG.E.64 desc[UR4][R2.64], R6 ;  /* 0x0000000602007986 */ /* 0x000fe8000c101b04 */
[----:B------:R-:W-:Y:S04]  /*0650*/  STG.E.64 desc[UR4][R10.64], R4 ;  /* 0x000000040a007986 */ /* 0x000fe8000c101b04 */
[----:B------:R-:W-:Y:S04]  /*0660*/  STG.E.64 desc[UR4][R20.64], R12 ;  /* 0x0000000c14007986 */ /* 0x000fe8000c101b04 */
[----:B------:R-:W-:Y:S01]  /*0670*/  STG.E.64 desc[UR4][R24.64], R14 ;  /* 0x0000000e18007986 */ /* 0x000fe2000c101b04 */
[----:B------:R-:W-:Y:S05]  /*0680*/  EXIT ;  /* 0x000000000000794d */ /* 0x000fea0003800000 */
.L_x_1:
        /* <DEDUP_REMOVED lines=15> */
.L_x_4:


//--------------------- .text._Z14_cart2sph_ang2PdS_ii --------------------------
	.section	.text._Z14_cart2sph_ang2PdS_ii,"ax",@progbits
	.align	128
.text._Z14_cart2sph_ang2PdS_ii:
        .type           _Z14_cart2sph_ang2PdS_ii,@function
        .size           _Z14_cart2sph_ang2PdS_ii,(.L_x_5 - _Z14_cart2sph_ang2PdS_ii)
        .other          _Z14_cart2sph_ang2PdS_ii,@"STO_CUDA_ENTRY STV_DEFAULT"
_Z14_cart2sph_ang2PdS_ii:
        /* <DEDUP_REMOVED lines=44> */
[----:B------:R-:W5:Y:S04]  /*02c0*/  LDG.E.64 R12, desc[UR4][R12.64] ;  /* 0x000000040c0c7981 */ /* 0x000f68000c1e1b00 */
[----:B------:R0:W2:Y:S01]  /*02d0*/  LDG.E.64 R10, desc[UR4][R16.64] ;  /* 0x00000004100a7981 */ /* 0x0000a2000c1e1b00 */
[----:B------:R-:W-:-:S04]  /*02e0*/  IMAD.WIDE R6, R0, 0x8, R16 ;  /* 0x0000000800067825 */ /* 0x000fc800078e0210 */
[----:B------:R-:W-:Y:S02]  /*02f0*/  IMAD.WIDE R2, R0, 0x8, R6 ;  /* 0x0000000800027825 */ /* 0x000fe400078e0206 */
[----:B------:R-:W5:Y:S04]  /*0300*/  LDG.E.64 R6, desc[UR4][R6.64] ;  /* 0x0000000406067981 */ /* 0x000f68000c1e1b00 */
[----:B------:R-:W4:Y:S01]  /*0310*/  LDG.E.64 R2, desc[UR4][R2.64] ;  /* 0x0000000402027981 */ /* 0x000f22000c1e1b00 */
[----:B------:R-:W-:-:S04]  /*0320*/  IMAD R15, R14, 0x5, R15 ;  /* 0x000000050e0f7824 */ /* 0x000fc800078e020f */
[----:B---3--:R-:W-:Y:S01]  /*0330*/  IMAD.WIDE R14, R15, 0x8, R20 ;  /* 0x000000080f0e7825 */ /* 0x008fe200078e0214 */
[----:B------:R-:W-:Y:S01]  /*0340*/  UMOV UR6, 0x1a8c679a ;  /* 0x1a8c679a00067882 */ /* 0x000fe20000000000 */
[----:B------:R-:W-:Y:S02]  /*0350*/  UMOV UR7, 0x3fd42f60 ;  /* 0x3fd42f6000077882 */ /* 0x000fe40000000000 */
[----:B0-----:R-:W-:Y:S01]  /*0360*/  IMAD.WIDE R16, R0, 0x8, R14 ;  /* 0x0000000800107825 */ /* 0x001fe200078e020e */
[----:B------:R-:W-:Y:S01]  /*0370*/  UMOV UR8, 0x102b0694 ;  /* 0x102b069400087882 */ /* 0x000fe20000000000 */
[----:B------:R-:W-:Y:S01]  /*0380*/  UMOV UR9, 0x3fe17b14 ;  /* 0x3fe17b1400097882 */ /* 0x000fe20000000000 */
[C-C-:B--2---:R-:W-:Y:S02]  /*0390*/  DADD R18, R8.reuse, R10.reuse ;  /* 0x0000000008127229 */ /* 0x144fe4000000000a */
[----:B------:R-:W-:-:S06]  /*03a0*/  DADD R8, R8, -R10 ;  /* 0x0000000008087229 */ /* 0x000fcc000000080a */
[----:B------:R-:W-:Y:S01]  /*03b0*/  DMUL R18, R18, -UR6 ;  /* 0x8000000612127c28 */ /* 0x000fe20008000000 */
[----:B------:R-:W-:Y:S01]  /*03c0*/  IMAD.WIDE R10, R0, 0x8, R16 ;  /* 0x00000008000a7825 */ /* 0x000fe200078e0210 */
[----:B------:R-:W-:-:S06]  /*03d0*/  UMOV UR7, 0x3fe42f60 ;  /* 0x3fe42f6000077882 */ /* 0x000fcc0000000000 */
[----:B----4-:R-:W-:Y:S01]  /*03e0*/  DFMA R2, R2, UR6, R18 ;  /* 0x0000000602027c2b */ /* 0x010fe20008000012 */
[----:B------:R-:W-:Y:S01]  /*03f0*/  UMOV UR6, 0x102b0694 ;  /* 0x102b069400067882 */ /* 0x000fe20000000000 */
[----:B------:R-:W-:Y:S01]  /*0400*/  UMOV UR7, 0x3ff17b14 ;  /* 0x3ff17b1400077882 */ /* 0x000fe20000000000 */
[C---:B------:R-:W-:Y:S01]  /*0410*/  IMAD.WIDE R18, R0.reuse, 0x8, R10 ;  /* 0x0000000800127825 */ /* 0x040fe200078e020a */
[----:B------:R-:W-:Y:S02]  /*0420*/  DMUL R4, R4, UR6 ;  /* 0x0000000604047c28 */ /* 0x000fe40008000000 */
[----:B-----5:R-:W-:Y:S02]  /*0430*/  DMUL R6, R6, UR6 ;  /* 0x0000000606067c28 */ /* 0x020fe40008000000 */
[----:B------:R-:W-:Y:S02]  /*0440*/  DMUL R12, R12, UR6 ;  /* 0x000000060c0c7c28 */ /* 0x000fe40008000000 */
[----:B------:R-:W-:Y:S01]  /*0450*/  DMUL R8, R8, UR8 ;  /* 0x0000000808087c28 */ /* 0x000fe20008000000 */
[----:B------:R-:W-:Y:S01]  /*0460*/  IMAD.WIDE R20, R0, 0x8, R18 ;  /* 0x0000000800147825 */ /* 0x000fe200078e0212 */
[----:B------:R-:W-:Y:S04]  /*0470*/  STG.E.64 desc[UR4][R14.64], R4 ;  /* 0x000000040e007986 */ /* 0x000fe8000c101b04 */
[----:B------:R-:W-:Y:S04]  /*0480*/  STG.E.64 desc[UR4][R16.64], R6 ;  /* 0x0000000610007986 */ /* 0x000fe8000c101b04 */
[----:B------:R-:W-:Y:S04]  /*0490*/  STG.E.64 desc[UR4][R10.64], R2 ;  /* 0x000000020a007986 */ /* 0x000fe8000c101b04 */
[----:B------:R-:W-:Y:S04]  /*04a0*/  STG.E.64 desc[UR4][R18.64], R12 ;  /* 0x0000000c12007986 */ /* 0x000fe8000c101b04 */
[----:B------:R-:W-:Y:S01]  /*04b0*/  STG.E.64 desc[UR4][R20.64], R8 ;  /* 0x0000000814007986 */ /* 0x000fe2000c101b04 */
[----:B------:R-:W-:Y:S05]  /*04c0*/  EXIT ;  /* 0x000000000000794d */ /* 0x000fea0003800000 */
.L_x_2:
        /* <DEDUP_REMOVED lines=11> */
.L_x_5:


//--------------------- .nv.shared.reserved.0     --------------------------
	.section	.nv.shared.reserved.0,"aw",@nobits
	.weak		__nv_reservedSMEM_offset_0_alias
	.size		__nv_reservedSMEM_offset_0_alias, 0, 64
	.other		__nv_reservedSMEM_offset_0_alias,@"STO_CUDA_RESERVED_SHARED STV_DEFAULT"
__nv_reservedSMEM_offset_0_alias:
	.zero		0
	.zero		64


//--------------------- .nv.constant0._Z14_cart2sph_ang4PdS_ii --------------------------
	.section	.nv.constant0._Z14_cart2sph_ang4PdS_ii,"a",@progbits
	.sectionflags	@""
	.align	4
.nv.constant0._Z14_cart2sph_ang4PdS_ii:
	.zero		920


//--------------------- .nv.constant0._Z14_cart2sph_ang3PdS_ii --------------------------
	.section	.nv.constant0._Z14_cart2sph_ang3PdS_ii,"a",@progbits
	.sectionflags	@""
	.align	4
.nv.constant0._Z14_cart2sph_ang3PdS_ii:
	.zero		920


//--------------------- .nv.constant0._Z14_cart2sph_ang2PdS_ii --------------------------
	.section	.nv.constant0._Z14_cart2sph_ang2PdS_ii,"a",@progbits
	.sectionflags	@""
	.align	4
.nv.constant0._Z14_cart2sph_ang2PdS_ii:
	.zero		920


//--------------------- SYMBOLS --------------------------

	.type		.nv.reservedSmem.offset0,@object
	.size		.nv.reservedSmem.offset0,0x4
